//
// Generated by NVIDIA NVVM Compiler
//
// Compiler Build ID: CL-36424714
// Cuda compilation tools, release 13.0, V13.0.88
// Based on NVVM 20.0.0
//

.version 9.0
.target sm_100
.address_size 64

	// .globl	_Z22steadyStatePennesLaseriPKiPKdS2_S2_idS2_S2_S2_ddPddddiii

.visible .entry _Z22steadyStatePennesLaseriPKiPKdS2_S2_idS2_S2_S2_ddPddddiii(
	.param .u32 _Z22steadyStatePennesLaseriPKiPKdS2_S2_idS2_S2_S2_ddPddddiii_param_0,
	.param .u64 .ptr .align 1 _Z22steadyStatePennesLaseriPKiPKdS2_S2_idS2_S2_S2_ddPddddiii_param_1,
	.param .u64 .ptr .align 1 _Z22steadyStatePennesLaseriPKiPKdS2_S2_idS2_S2_S2_ddPddddiii_param_2,
	.param .u64 .ptr .align 1 _Z22steadyStatePennesLaseriPKiPKdS2_S2_idS2_S2_S2_ddPddddiii_param_3,
	.param .u64 .ptr .align 1 _Z22steadyStatePennesLaseriPKiPKdS2_S2_idS2_S2_S2_ddPddddiii_param_4,
	.param .u32 _Z22steadyStatePennesLaseriPKiPKdS2_S2_idS2_S2_S2_ddPddddiii_param_5,
	.param .f64 _Z22steadyStatePennesLaseriPKiPKdS2_S2_idS2_S2_S2_ddPddddiii_param_6,
	.param .u64 .ptr .align 1 _Z22steadyStatePennesLaseriPKiPKdS2_S2_idS2_S2_S2_ddPddddiii_param_7,
	.param .u64 .ptr .align 1 _Z22steadyStatePennesLaseriPKiPKdS2_S2_idS2_S2_S2_ddPddddiii_param_8,
	.param .u64 .ptr .align 1 _Z22steadyStatePennesLaseriPKiPKdS2_S2_idS2_S2_S2_ddPddddiii_param_9,
	.param .f64 _Z22steadyStatePennesLaseriPKiPKdS2_S2_idS2_S2_S2_ddPddddiii_param_10,
	.param .f64 _Z22steadyStatePennesLaseriPKiPKdS2_S2_idS2_S2_S2_ddPddddiii_param_11,
	.param .u64 .ptr .align 1 _Z22steadyStatePennesLaseriPKiPKdS2_S2_idS2_S2_S2_ddPddddiii_param_12,
	.param .f64 _Z22steadyStatePennesLaseriPKiPKdS2_S2_idS2_S2_S2_ddPddddiii_param_13,
	.param .f64 _Z22steadyStatePennesLaseriPKiPKdS2_S2_idS2_S2_S2_ddPddddiii_param_14,
	.param .f64 _Z22steadyStatePennesLaseriPKiPKdS2_S2_idS2_S2_S2_ddPddddiii_param_15,
	.param .u32 _Z22steadyStatePennesLaseriPKiPKdS2_S2_idS2_S2_S2_ddPddddiii_param_16,
	.param .u32 _Z22steadyStatePennesLaseriPKiPKdS2_S2_idS2_S2_S2_ddPddddiii_param_17,
	.param .u32 _Z22steadyStatePennesLaseriPKiPKdS2_S2_idS2_S2_S2_ddPddddiii_param_18
)
{
	.reg .pred 	%p<10>;
	.reg .b32 	%r<25>;
	.reg .b64 	%rd<8>;
	.reg .b64 	%fd<20>;

	ld.param.u32 	%r13, [_Z22steadyStatePennesLaseriPKiPKdS2_S2_idS2_S2_S2_ddPddddiii_param_5];
	ld.param.u64 	%rd2, [_Z22steadyStatePennesLaseriPKiPKdS2_S2_idS2_S2_S2_ddPddddiii_param_12];
	ld.param.u32 	%r14, [_Z22steadyStatePennesLaseriPKiPKdS2_S2_idS2_S2_S2_ddPddddiii_param_16];
	ld.param.u32 	%r15, [_Z22steadyStatePennesLaseriPKiPKdS2_S2_idS2_S2_S2_ddPddddiii_param_17];
	ld.param.u32 	%r16, [_Z22steadyStatePennesLaseriPKiPKdS2_S2_idS2_S2_S2_ddPddddiii_param_18];
	cvta.to.global.u64 	%rd1, %rd2;
	mov.u32 	%r17, %ctaid.x;
	mov.u32 	%r1, %ntid.x;
	mov.u32 	%r18, %tid.x;
	mad.lo.s32 	%r22, %r17, %r1, %r18;
	mul.lo.s32 	%r19, %r15, %r14;
	mul.lo.s32 	%r3, %r19, %r16;
	setp.ge.s32 	%p1, %r22, %r3;
	@%p1 bra 	$L__BB0_13;
	setp.gt.s32 	%p2, %r13, 0;
	mov.u32 	%r20, %nctaid.x;
	mul.lo.s32 	%r4, %r1, %r20;
	@%p2 bra 	$L__BB0_2;
	bra.uni 	$L__BB0_12;
$L__BB0_2:
	and.b32  	%r5, %r13, 3;
	and.b32  	%r21, %r13, 2147483644;
	neg.s32 	%r6, %r21;
$L__BB0_3:
	setp.lt.u32 	%p4, %r13, 4;
	mov.f64 	%fd18, 0d3FF0000000000000;
	@%p4 bra 	$L__BB0_7;
	mov.f64 	%fd19, 0d0000000000000000;
	mov.u32 	%r23, %r6;
$L__BB0_5:
	add.f64 	%fd11, %fd19, 0d3FF0000000000000;
	add.f64 	%fd12, %fd11, 0d3FF0000000000000;
	add.f64 	%fd13, %fd12, 0d3FF0000000000000;
	add.f64 	%fd19, %fd13, 0d3FF0000000000000;
	add.s32 	%r23, %r23, 4;
	setp.ne.s32 	%p5, %r23, 0;
	@%p5 bra 	$L__BB0_5;
	add.f64 	%fd18, %fd19, 0d3FF0000000000000;
$L__BB0_7:
	setp.eq.s32 	%p6, %r5, 0;
	@%p6 bra 	$L__BB0_11;
	setp.eq.s32 	%p7, %r5, 1;
	@%p7 bra 	$L__BB0_10;
	setp.eq.s32 	%p8, %r5, 2;
	add.f64 	%fd14, %fd18, 0d3FF0000000000000;
	add.f64 	%fd15, %fd14, 0d3FF0000000000000;
	selp.f64 	%fd19, %fd14, %fd15, %p8;
	bra.uni 	$L__BB0_11;
$L__BB0_10:
	mov.f64 	%fd19, %fd18;
$L__BB0_11:
	mul.wide.s32 	%rd6, %r22, 8;
	add.s64 	%rd7, %rd1, %rd6;
	st.global.f64 	[%rd7], %fd19;
	add.s32 	%r22, %r22, %r4;
	setp.lt.s32 	%p9, %r22, %r3;
	@%p9 bra 	$L__BB0_3;
	bra.uni 	$L__BB0_13;
$L__BB0_12:
	mul.wide.s32 	%rd3, %r22, 8;
	add.s64 	%rd4, %rd1, %rd3;
	mov.b64 	%rd5, 0;
	st.global.u64 	[%rd4], %rd5;
	add.s32 	%r22, %r22, %r4;
	setp.lt.s32 	%p3, %r22, %r3;
	@%p3 bra 	$L__BB0_12;
$L__BB0_13:
	ret;

}


// ===== COMPILED SASS (sm_100) =====

	.target	sm_100

	.elftype	@"ET_EXEC"


//--------------------- .note.nv.tkinfo           --------------------------
	.section	.note.nv.tkinfo,"",@"SHT_NOTE"
	.sectionflags	@"SHF_NOTE_NV_TKINFO"
	.tkinfo
        /*0018*/ 	.word	0x00000002
        /*0030*/ 	.string	""
        /*0030*/ 	.string	"ptxas"
        /*0030*/ 	.string	"Cuda compilation tools, release 13.0, V13.0.88"
        /*0030*/ 	.string	"Build cuda_13.0.r13.0/compiler.36424714_0"
        /*0030*/ 	.string	"-arch sm_100 -m 64 "



//--------------------- .note.nv.cuinfo           --------------------------
	.section	.note.nv.cuinfo,"",@"SHT_NOTE"
	.sectionflags	@"SHF_NOTE_NV_CUINFO"
        /*0018*/ 	.short	0x0002
        /*001a*/ 	.short	0x0064
        /*001c*/ 	.short	0x0082
	.zero		2


//--------------------- .nv.info                  --------------------------
	.section	.nv.info,"",@"SHT_CUDA_INFO"
	.align	4


	//----- nvinfo : EIATTR_REGCOUNT
	.align		4
        /*0000*/ 	.byte	0x04, 0x2f
        /*0002*/ 	.short	(.L_1 - .L_0)
	.align		4
.L_0:
        /*0004*/ 	.word	index@(_Z22steadyStatePennesLaseriPKiPKdS2_S2_idS2_S2_S2_ddPddddiii)
        /*0008*/ 	.word	0x00000010


	//----- nvinfo : EIATTR_FRAME_SIZE
	.align		4
.L_1:
        /*000c*/ 	.byte	0x04, 0x11
        /*000e*/ 	.short	(.L_3 - .L_2)
	.align		4
.L_2:
        /*0010*/ 	.word	index@(_Z22steadyStatePennesLaseriPKiPKdS2_S2_idS2_S2_S2_ddPddddiii)
        /*0014*/ 	.word	0x00000000


	//----- nvinfo : EIATTR_MIN_STACK_SIZE
	.align		4
.L_3:
        /*0018*/ 	.byte	0x04, 0x12
        /*001a*/ 	.short	(.L_5 - .L_4)
	.align		4
.L_4:
        /*001c*/ 	.word	index@(_Z22steadyStatePennesLaseriPKiPKdS2_S2_idS2_S2_S2_ddPddddiii)
        /*0020*/ 	.word	0x00000000
.L_5:


//--------------------- .nv.compat                --------------------------
	.section	.nv.compat,"",@"SHT_CUDA_COMPAT_INFO"
	.align	4
        /*0000*/ 	.byte	0x02, 0x09, 0x00, 0x00, 0x02, 0x02, 0x01, 0x00, 0x02, 0x05, 0x05, 0x00, 0x03, 0x07, 0x01, 0x01
        /*0010*/ 	.byte	0x02, 0x03, 0x00, 0x00, 0x02, 0x06, 0x01, 0x00, 0x04, 0x0b, 0x08, 0x00, 0x01, 0x00, 0x00, 0x00
        /*0020*/ 	.byte	0x00, 0x00, 0x00, 0x00


//--------------------- .nv.info._Z22steadyStatePennesLaseriPKiPKdS2_S2_idS2_S2_S2_ddPddddiii --------------------------
	.section	.nv.info._Z22steadyStatePennesLaseriPKiPKdS2_S2_idS2_S2_S2_ddPddddiii,"",@"SHT_CUDA_INFO"
	.sectionflags	@""
	.align	4


	//----- nvinfo : EIATTR_CUDA_API_VERSION
	.align		4
        /*0000*/ 	.byte	0x04, 0x37
        /*0002*/ 	.short	(.L_7 - .L_6)
.L_6:
        /*0004*/ 	.word	0x00000082


	//----- nvinfo : EIATTR_KPARAM_INFO
	.align		4
.L_7:
        /*0008*/ 	.byte	0x04, 0x17
        /*000a*/ 	.short	(.L_9 - .L_8)
.L_8:
        /*000c*/ 	.word	0x00000000
        /*0010*/ 	.short	0x0012
        /*0012*/ 	.short	0x0088
        /*0014*/ 	.byte	0x00, 0xf0, 0x11, 0x00


	//----- nvinfo : EIATTR_KPARAM_INFO
	.align		4
.L_9:
        /*0018*/ 	.byte	0x04, 0x17
        /*001a*/ 	.short	(.L_11 - .L_10)
.L_10:
        /*001c*/ 	.word	0x00000000
        /*0020*/ 	.short	0x0011
        /*0022*/ 	.short	0x0084
        /*0024*/ 	.byte	0x00, 0xf0, 0x11, 0x00


	//----- nvinfo : EIATTR_KPARAM_INFO
	.align		4
.L_11:
        /*0028*/ 	.byte	0x04, 0x17
        /*002a*/ 	.short	(.L_13 - .L_12)
.L_12:
        /*002c*/ 	.word	0x00000000
        /*0030*/ 	.short	0x0010
        /*0032*/ 	.short	0x0080
        /*0034*/ 	.byte	0x00, 0xf0, 0x11, 0x00


	//----- nvinfo : EIATTR_KPARAM_INFO
	.align		4
.L_13:
        /*0038*/ 	.byte	0x04, 0x17
        /*003a*/ 	.short	(.L_15 - .L_14)
.L_14:
        /*003c*/ 	.word	0x00000000
        /*0040*/ 	.short	0x000f
        /*0042*/ 	.short	0x0078
        /*0044*/ 	.byte	0x00, 0xf0, 0x21, 0x00


	//----- nvinfo : EIATTR_KPARAM_INFO
	.align		4
.L_15:
        /*0048*/ 	.byte	0x04, 0x17
        /*004a*/ 	.short	(.L_17 - .L_16)
.L_16:
        /*004c*/ 	.word	0x00000000
        /*0050*/ 	.short	0x000e
        /*0052*/ 	.short	0x0070
        /*0054*/ 	.byte	0x00, 0xf0, 0x21, 0x00


	//----- nvinfo : EIATTR_KPARAM_INFO
	.align		4
.L_17:
        /*0058*/ 	.byte	0x04, 0x17
        /*005a*/ 	.short	(.L_19 - .L_18)
.L_18:
        /*005c*/ 	.word	0x00000000
        /*0060*/ 	.short	0x000d
        /*0062*/ 	.short	0x0068
        /*0064*/ 	.byte	0x00, 0xf0, 0x21, 0x00


	//----- nvinfo : EIATTR_KPARAM_INFO
	.align		4
.L_19:
        /*0068*/ 	.byte	0x04, 0x17
        /*006a*/ 	.short	(.L_21 - .L_20)
.L_20:
        /*006c*/ 	.word	0x00000000
        /*0070*/ 	.short	0x000c
        /*0072*/ 	.short	0x0060
        /*0074*/ 	.byte	0x00, 0xf5, 0x21, 0x00


	//----- nvinfo : EIATTR_KPARAM_INFO
	.align		4
.L_21:
        /*0078*/ 	.byte	0x04, 0x17
        /*007a*/ 	.short	(.L_23 - .L_22)
.L_22:
        /*007c*/ 	.word	0x00000000
        /*0080*/ 	.short	0x000b
        /*0082*/ 	.short	0x0058
        /*0084*/ 	.byte	0x00, 0xf0, 0x21, 0x00


	//----- nvinfo : EIATTR_KPARAM_INFO
	.align		4
.L_23:
        /*0088*/ 	.byte	0x04, 0x17
        /*008a*/ 	.short	(.L_25 - .L_24)
.L_24:
        /*008c*/ 	.word	0x00000000
        /*0090*/ 	.short	0x000a
        /*0092*/ 	.short	0x0050
        /*0094*/ 	.byte	0x00, 0xf0, 0x21, 0x00


	//----- nvinfo : EIATTR_KPARAM_INFO
	.align		4
.L_25:
        /*0098*/ 	.byte	0x04, 0x17
        /*009a*/ 	.short	(.L_27 - .L_26)
.L_26:
        /*009c*/ 	.word	0x00000000
        /*00a0*/ 	.short	0x0009
        /*00a2*/ 	.short	0x0048
        /*00a4*/ 	.byte	0x00, 0xf5, 0x21, 0x00


	//----- nvinfo : EIATTR_KPARAM_INFO
	.align		4
.L_27:
        /*00a8*/ 	.byte	0x04, 0x17
        /*00aa*/ 	.short	(.L_29 - .L_28)
.L_28:
        /*00ac*/ 	.word	0x00000000
        /*00b0*/ 	.short	0x0008
        /*00b2*/ 	.short	0x0040
        /*00b4*/ 	.byte	0x00, 0xf5, 0x21, 0x00


	//----- nvinfo : EIATTR_KPARAM_INFO
	.align		4
.L_29:
        /*00b8*/ 	.byte	0x04, 0x17
        /*00ba*/ 	.short	(.L_31 - .L_30)
.L_30:
        /*00bc*/ 	.word	0x00000000
        /*00c0*/ 	.short	0x0007
        /*00c2*/ 	.short	0x0038
        /*00c4*/ 	.byte	0x00, 0xf5, 0x21, 0x00


	//----- nvinfo : EIATTR_KPARAM_INFO
	.align		4
.L_31:
        /*00c8*/ 	.byte	0x04, 0x17
        /*00ca*/ 	.short	(.L_33 - .L_32)
.L_32:
        /*00cc*/ 	.word	0x00000000
        /*00d0*/ 	.short	0x0006
        /*00d2*/ 	.short	0x0030
        /*00d4*/ 	.byte	0x00, 0xf0, 0x21, 0x00


	//----- nvinfo : EIATTR_KPARAM_INFO
	.align		4
.L_33:
        /*00d8*/ 	.byte	0x04, 0x17
        /*00da*/ 	.short	(.L_35 - .L_34)
.L_34:
        /*00dc*/ 	.word	0x00000000
        /*00e0*/ 	.short	0x0005
        /*00e2*/ 	.short	0x0028
        /*00e4*/ 	.byte	0x00, 0xf0, 0x11, 0x00


	//----- nvinfo : EIATTR_KPARAM_INFO
	.align		4
.L_35:
        /*00e8*/ 	.byte	0x04, 0x17
        /*00ea*/ 	.short	(.L_37 - .L_36)
.L_36:
        /*00ec*/ 	.word	0x00000000
        /*00f0*/ 	.short	0x0004
        /*00f2*/ 	.short	0x0020
        /*00f4*/ 	.byte	0x00, 0xf5, 0x21, 0x00


	//----- nvinfo : EIATTR_KPARAM_INFO
	.align		4
.L_37:
        /*00f8*/ 	.byte	0x04, 0x17
        /*00fa*/ 	.short	(.L_39 - .L_38)
.L_38:
        /*00fc*/ 	.word	0x00000000
        /*0100*/ 	.short	0x0003
        /*0102*/ 	.short	0x0018
        /*0104*/ 	.byte	0x00, 0xf5, 0x21, 0x00


	//----- nvinfo : EIATTR_KPARAM_INFO
	.align		4
.L_39:
        /*0108*/ 	.byte	0x04, 0x17
        /*010a*/ 	.short	(.L_41 - .L_40)
.L_40:
        /*010c*/ 	.word	0x00000000
        /*0110*/ 	.short	0x0002
        /*0112*/ 	.short	0x0010
        /*0114*/ 	.byte	0x00, 0xf5, 0x21, 0x00


	//----- nvinfo : EIATTR_KPARAM_INFO
	.align		4
.L_41:
        /*0118*/ 	.byte	0x04, 0x17
        /*011a*/ 	.short	(.L_43 - .L_42)
.L_42:
        /*011c*/ 	.word	0x00000000
        /*0120*/ 	.short	0x0001
        /*0122*/ 	.short	0x0008
        /*0124*/ 	.byte	0x00, 0xf5, 0x21, 0x00


	//----- nvinfo : EIATTR_KPARAM_INFO
	.align		4
.L_43:
        /*0128*/ 	.byte	0x04, 0x17
        /*012a*/ 	.short	(.L_45 - .L_44)
.L_44:
        /*012c*/ 	.word	0x00000000
        /*0130*/ 	.short	0x0000
        /*0132*/ 	.short	0x0000
        /*0134*/ 	.byte	0x00, 0xf0, 0x11, 0x00


	//----- nvinfo : EIATTR_SPARSE_MMA_MASK
	.align		4
.L_45:
        /*0138*/ 	.byte	0x03, 0x50
        /*013a*/ 	.short	0x0000


	//----- nvinfo : EIATTR_MAXREG_COUNT
	.align		4
        /*013c*/ 	.byte	0x03, 0x1b
        /*013e*/ 	.short	0x00ff


	//----- nvinfo : EIATTR_MERCURY_ISA_VERSION
	.align		4
        /*0140*/ 	.byte	0x03, 0x5f
        /*0142*/ 	.short	0x0101


	//----- nvinfo : EIATTR_VRC_CTA_INIT_COUNT
	.align		4
        /*0144*/ 	.byte	0x02, 0x4a
	.zero		1
	.zero		1


	//----- nvinfo : EIATTR_EXIT_INSTR_OFFSETS
	.align		4
        /*0148*/ 	.byte	0x04, 0x1c
        /*014a*/ 	.short	(.L_47 - .L_46)


	//   ....[0]....
.L_46:
        /*014c*/ 	.word	0x000000a0


	//   ....[1]....
        /*0150*/ 	.word	0x00000170


	//   ....[2]....
        /*0154*/ 	.word	0x00000670


	//----- nvinfo : EIATTR_INDIRECT_BRANCH_TARGETS
	.align		4
.L_47:
        /*0158*/ 	.byte	0x04, 0x34
        /*015a*/ 	.short	(.L_49 - .L_48)


	//   ....[0]....
.L_48:
        /*015c*/ 	.word	.L_x_11@srel
        /*0160*/ 	.short	0x0
        /*0162*/ 	.short	0x0
        /*0164*/ 	.word	0x3
        /*0168*/ 	.word	.L_x_8@srel
        /*016c*/ 	.word	.L_x_13@srel
        /*0170*/ 	.word	.L_x_14@srel


	//----- nvinfo : EIATTR_CRS_STACK_SIZE
	.align		4
.L_49:
        /*0174*/ 	.byte	0x04, 0x1e
        /*0176*/ 	.short	(.L_51 - .L_50)
.L_50:
        /*0178*/ 	.word	0x00000000


	//----- nvinfo : EIATTR_CBANK_PARAM_SIZE
	.align		4
.L_51:
        /*017c*/ 	.byte	0x03, 0x19
        /*017e*/ 	.short	0x008c


	//----- nvinfo : EIATTR_PARAM_CBANK
	.align		4
        /*0180*/ 	.byte	0x04, 0x0a
        /*0182*/ 	.short	(.L_53 - .L_52)
	.align		4
.L_52:
        /*0184*/ 	.word	index@(.nv.constant0._Z22steadyStatePennesLaseriPKiPKdS2_S2_idS2_S2_S2_ddPddddiii)
        /*0188*/ 	.short	0x0380
        /*018a*/ 	.short	0x008c


	//----- nvinfo : EIATTR_SW_WAR
	.align		4
.L_53:
        /*018c*/ 	.byte	0x04, 0x36
        /*018e*/ 	.short	(.L_55 - .L_54)
.L_54:
        /*0190*/ 	.word	0x00000008
.L_55:


//--------------------- .nv.callgraph             --------------------------
	.section	.nv.callgraph,"",@"SHT_CUDA_CALLGRAPH"
	.align	4
	.sectionentsize	8
	.align		4
        /*0000*/ 	.word	0x00000000
	.align		4
        /*0004*/ 	.word	0xffffffff
	.align		4
        /*0008*/ 	.word	0x00000000
	.align		4
        /*000c*/ 	.word	0xfffffffe
	.align		4
        /*0010*/ 	.word	0x00000000
	.align		4
        /*0014*/ 	.word	0xfffffffd
	.align		4
        /*0018*/ 	.word	0x00000000
	.align		4
        /*001c*/ 	.word	0xfffffffc


//--------------------- .nv.constant2._Z22steadyStatePennesLaseriPKiPKdS2_S2_idS2_S2_S2_ddPddddiii --------------------------
	.section	.nv.constant2._Z22steadyStatePennesLaseriPKiPKdS2_S2_idS2_S2_S2_ddPddddiii,"a",@progbits
	.sectionflags	@""
	.align	4
.nv.constant2._Z22steadyStatePennesLaseriPKiPKdS2_S2_idS2_S2_S2_ddPddddiii:
        /*0000*/ 	.byte	0x10, 0x06, 0x00, 0x00, 0xf0, 0x05, 0x00, 0x00, 0x90, 0x05, 0x00, 0x00


//--------------------- .text._Z22steadyStatePennesLaseriPKiPKdS2_S2_idS2_S2_S2_ddPddddiii --------------------------
	.section	.text._Z22steadyStatePennesLaseriPKiPKdS2_S2_idS2_S2_S2_ddPddddiii,"ax",@progbits
	.align	128
        .global         _Z22steadyStatePennesLaseriPKiPKdS2_S2_idS2_S2_S2_ddPddddiii
        .type           _Z22steadyStatePennesLaseriPKiPKdS2_S2_idS2_S2_S2_ddPddddiii,@function
        .size           _Z22steadyStatePennesLaseriPKiPKdS2_S2_idS2_S2_S2_ddPddddiii,(.L_x_15 - _Z22steadyStatePennesLaseriPKiPKdS2_S2_idS2_S2_S2_ddPddddiii)
        .other          _Z22steadyStatePennesLaseriPKiPKdS2_S2_idS2_S2_S2_ddPddddiii,@"STO_CUDA_ENTRY STV_DEFAULT"
_Z22steadyStatePennesLaseriPKiPKdS2_S2_idS2_S2_S2_ddPddddiii:
.text._Z22steadyStatePennesLaseriPKiPKdS2_S2_idS2_S2_S2_ddPddddiii:
[----:B------:R-:W-:Y:S01]  /*0000*/  LDC R1, c[0x0][0x37c] ;  /* 0x0000df00ff017b82 */ /* 0x000fe20000000800 */
[----:B------:R-:W0:Y:S07]  /*0010*/  S2R R3, SR_TID.X ;  /* 0x0000000000037919 */ /* 0x000e2e0000002100 */
[----:B------:R-:W0:Y:S01]  /*0020*/  S2UR UR7, SR_CTAID.X ;  /* 0x00000000000779c3 */ /* 0x000e220000002500 */
[----:B------:R-:W1:Y:S01]  /*0030*/  LDCU.64 UR4, c[0x0][0x400] ;  /* 0x00008000ff0477ac */ /* 0x000e620008000a00 */
[----:B------:R-:W2:Y:S06]  /*0040*/  LDCU UR6, c[0x0][0x408] ;  /* 0x00008100ff0677ac */ /* 0x000eac0008000800 */
[----:B------:R-:W0:Y:S01]  /*0050*/  LDC R0, c[0x0][0x360] ;  /* 0x0000d800ff007b82 */ /* 0x000e220000000800 */
[----:B-1----:R-:W-:-:S04]  /*0060*/  UIMAD UR4, UR5, UR4, URZ ;  /* 0x00000004050472a4 */ /* 0x002fc8000f8e02ff */
[----:B--2---:R-:W-:Y:S01]  /*0070*/  UIMAD UR4, UR4, UR6, URZ ;  /* 0x00000006040472a4 */ /* 0x004fe2000f8e02ff */
[----:B0-----:R-:W-:-:S05]  /*0080*/  IMAD R3, R0, UR7, R3 ;  /* 0x0000000700037c24 */ /* 0x001fca000f8e0203 */
[----:B------:R-:W-:-:S13]  /*0090*/  ISETP.GE.AND P0, PT, R3, UR4, PT ;  /* 0x0000000403007c0c */ /* 0x000fda000bf06270 */
[----:B------:R-:W-:Y:S05]  /*00a0*/  @P0 EXIT ;  /* 0x000000000000094d */ /* 0x000fea0003800000 */
[----:B------:R-:W0:Y:S01]  /*00b0*/  LDC R2, c[0x0][0x3a8] ;  /* 0x0000ea00ff027b82 */ /* 0x000e220000000800 */
[----:B------:R-:W1:Y:S01]  /*00c0*/  LDCU UR5, c[0x0][0x370] ;  /* 0x00006e00ff0577ac */ /* 0x000e620008000800 */
[----:B------:R-:W2:Y:S01]  /*00d0*/  LDCU.64 UR6, c[0x0][0x358] ;  /* 0x00006b00ff0677ac */ /* 0x000ea20008000a00 */
[----:B-1----:R-:W-:Y:S01]  /*00e0*/  IMAD R0, R0, UR5, RZ ;  /* 0x0000000500007c24 */ /* 0x002fe2000f8e02ff */
[----:B0-----:R-:W-:-:S13]  /*00f0*/  ISETP.GT.AND P0, PT, R2, RZ, PT ;  /* 0x000000ff0200720c */ /* 0x001fda0003f04270 */
[----:B--2---:R-:W-:Y:S05]  /*0100*/  @P0 BRA `(.L_x_0) ;  /* 0x00000000001c0947 */ /* 0x004fea0003800000 */
[----:B------:R-:W0:Y:S02]  /*0110*/  LDC.64 R6, c[0x0][0x3e0] ;  /* 0x0000f800ff067b82 */ /* 0x000e240000000a00 */
.L_x_1:
[----:B0-----:R-:W-:-:S04]  /*0120*/  IMAD.WIDE R4, R3, 0x8, R6 ;  /* 0x0000000803047825 */ /* 0x001fc800078e0206 */
[----:B------:R-:W-:Y:S01]  /*0130*/  IMAD.IADD R3, R0, 0x1, R3 ;  /* 0x0000000100037824 */ /* 0x000fe200078e0203 */
[----:B------:R1:W-:Y:S04]  /*0140*/  STG.E.64 desc[UR6][R4.64], RZ ;  /* 0x000000ff04007986 */ /* 0x0003e8000c101b06 */
[----:B------:R-:W-:-:S13]  /*0150*/  ISETP.GE.AND P0, PT, R3, UR4, PT ;  /* 0x0000000403007c0c */ /* 0x000fda000bf06270 */
[----:B-1----:R-:W-:Y:S05]  /*0160*/  @!P0 BRA `(.L_x_1) ;  /* 0xfffffffc00ec8947 */ /* 0x002fea000383ffff */
[----:B------:R-:W-:Y:S05]  /*0170*/  EXIT ;  /* 0x000000000000794d */ /* 0x000fea0003800000 */
.L_x_0:
[C---:B------:R-:W-:Y:S02]  /*0180*/  LOP3.LUT R10, R2.reuse, 0x7ffffffc, RZ, 0xc0, !PT ;  /* 0x7ffffffc020a7812 */ /* 0x040fe400078ec0ff */
[----:B------:R-:W-:-:S03]  /*0190*/  LOP3.LUT R2, R2, 0x3, RZ, 0xc0, !PT ;  /* 0x0000000302027812 */ /* 0x000fc600078ec0ff */
[----:B------:R-:W-:-:S07]  /*01a0*/  IMAD.MOV R4, RZ, RZ, -R10 ;  /* 0x000000ffff047224 */ /* 0x000fce00078e0a0a */
.L_x_9:
[----:B------:R-:W0:Y:S01]  /*01b0*/  LDCU UR5, c[0x0][0x3a8] ;  /* 0x00007500ff0577ac */ /* 0x000e220008000800 */
[----:B------:R-:W-:Y:S02]  /*01c0*/  IMAD.MOV.U32 R8, RZ, RZ, 0x0 ;  /* 0x00000000ff087424 */ /* 0x000fe400078e00ff */
[----:B------:R-:W-:Y:S01]  /*01d0*/  IMAD.MOV.U32 R9, RZ, RZ, 0x3ff00000 ;  /* 0x3ff00000ff097424 */ /* 0x000fe200078e00ff */
[----:B0-----:R-:W-:-:S09]  /*01e0*/  UISETP.GE.U32.AND UP0, UPT, UR5, 0x4, UPT ;  /* 0x000000040500788c */ /* 0x001fd2000bf06070 */
[----:B------:R-:W-:Y:S05]  /*01f0*/  BRA.U !UP0, `(.L_x_2) ;  /* 0x0000000108d07547 */ /* 0x000fea000b800000 */
[----:B------:R-:W-:Y:S01]  /*0200*/  IMAD.MOV R5, RZ, RZ, -R10 ;  /* 0x000000ffff057224 */ /* 0x000fe200078e0a0a */
[----:B------:R-:W-:-:S04]  /*0210*/  CS2R R6, SRZ ;  /* 0x0000000000067805 */ /* 0x000fc8000001ff00 */
[----:B------:R-:W-:Y:S01]  /*0220*/  ISETP.GE.AND P0, PT, R5, RZ, PT ;  /* 0x000000ff0500720c */ /* 0x000fe20003f06270 */
[----:B------:R-:W-:-:S12]  /*0230*/  IMAD.MOV.U32 R5, RZ, RZ, R4 ;  /* 0x000000ffff057224 */ /* 0x000fd800078e0004 */
[----:B------:R-:W-:Y:S05]  /*0240*/  @P0 BRA `(.L_x_3) ;  /* 0x00000000009c0947 */ /* 0x000fea0003800000 */
[----:B------:R-:W-:Y:S01]  /*0250*/  IMAD.MOV R8, RZ, RZ, -R5 ;  /* 0x000000ffff087224 */ /* 0x000fe200078e0a05 */
[----:B------:R-:W-:-:S04]  /*0260*/  PLOP3.LUT P0, PT, PT, PT, PT, 0x80, 0x8 ;  /* 0x000000000008781c */ /* 0x000fc80003f0f070 */
[----:B------:R-:W-:-:S13]  /*0270*/  ISETP.GT.AND P1, PT, R8, 0xc, PT ;  /* 0x0000000c0800780c */ /* 0x000fda0003f24270 */
[----:B------:R-:W-:Y:S05]  /*0280*/  @!P1 BRA `(.L_x_4) ;  /* 0x0000000000509947 */ /* 0x000fea0003800000 */
[----:B------:R-:W-:-:S13]  /*0290*/  PLOP3.LUT P0, PT, PT, PT, PT, 0x8, 0x80 ;  /* 0x000000000080781c */ /* 0x000fda0003f0e170 */
.L_x_5:
[----:B------:R-:W-:Y:S01]  /*02a0*/  DADD R6, R6, 1 ;  /* 0x3ff0000006067429 */ /* 0x000fe20000000000 */
[----:B------:R-:W-:-:S05]  /*02b0*/  VIADD R5, R5, 0x10 ;  /* 0x0000001005057836 */ /* 0x000fca0000000000 */
[----:B------:R-:W-:Y:S02]  /*02c0*/  ISETP.GE.AND P1, PT, R5, -0xc, PT ;  /* 0xfffffff40500780c */ /* 0x000fe40003f26270 */
[----:B------:R-:W-:-:S08]  /*02d0*/  DADD R6, R6, 1 ;  /* 0x3ff0000006067429 */ /* 0x000fd00000000000 */
        /* <DEDUP_REMOVED lines=13> */
[----:B------:R-:W-:Y:S01]  /*03b0*/  DADD R6, R6, 1 ;  /* 0x3ff0000006067429 */ /* 0x000fe20000000000 */
[----:B------:R-:W-:Y:S10]  /*03c0*/  @!P1 BRA `(.L_x_5) ;  /* 0xfffffffc00b49947 */ /* 0x000ff4000383ffff */
.L_x_4:
[----:B------:R-:W-:-:S05]  /*03d0*/  IMAD.MOV R8, RZ, RZ, -R5 ;  /* 0x000000ffff087224 */ /* 0x000fca00078e0a05 */
[----:B------:R-:W-:-:S13]  /*03e0*/  ISETP.GT.AND P1, PT, R8, 0x4, PT ;  /* 0x000000040800780c */ /* 0x000fda0003f24270 */
[----:B------:R-:W-:Y:S05]  /*03f0*/  @!P1 BRA `(.L_x_6) ;  /* 0x0000000000289947 */ /* 0x000fea0003800000 */
[----:B------:R-:W-:Y:S01]  /*0400*/  DADD R6, R6, 1 ;  /* 0x3ff0000006067429 */ /* 0x000fe20000000000 */
[----:B------:R-:W-:Y:S01]  /*0410*/  PLOP3.LUT P0, PT, PT, PT, PT, 0x8, 0x80 ;  /* 0x000000000080781c */ /* 0x000fe20003f0e170 */
[----:B------:R-:W-:-:S06]  /*0420*/  VIADD R5, R5, 0x8 ;  /* 0x0000000805057836 */ /* 0x000fcc0000000000 */
[----:B------:R-:W-:-:S08]  /*0430*/  DADD R6, R6, 1 ;  /* 0x3ff0000006067429 */ /* 0x000fd00000000000 */
[----:B------:R-:W-:-:S08]  /*0440*/  DADD R6, R6, 1 ;  /* 0x3ff0000006067429 */ /* 0x000fd00000000000 */
[----:B------:R-:W-:-:S08]  /*0450*/  DADD R6, R6, 1 ;  /* 0x3ff0000006067429 */ /* 0x000fd00000000000 */
[----:B------:R-:W-:-:S08]  /*0460*/  DADD R6, R6, 1 ;  /* 0x3ff0000006067429 */ /* 0x000fd00000000000 */
[----:B------:R-:W-:-:S08]  /*0470*/  DADD R6, R6, 1 ;  /* 0x3ff0000006067429 */ /* 0x000fd00000000000 */
[----:B------:R-:W-:-:S08]  /*0480*/  DADD R6, R6, 1 ;  /* 0x3ff0000006067429 */ /* 0x000fd00000000000 */
[----:B------:R-:W-:-:S11]  /*0490*/  DADD R6, R6, 1 ;  /* 0x3ff0000006067429 */ /* 0x000fd60000000000 */
.L_x_6:
[----:B------:R-:W-:-:S13]  /*04a0*/  ISETP.NE.OR P0, PT, R5, RZ, P0 ;  /* 0x000000ff0500720c */ /* 0x000fda0000705670 */
[----:B------:R-:W-:Y:S05]  /*04b0*/  @!P0 BRA `(.L_x_7) ;  /* 0x00000000001c8947 */ /* 0x000fea0003800000 */
.L_x_3:
[----:B------:R-:W-:Y:S01]  /*04c0*/  DADD R6, R6, 1 ;  /* 0x3ff0000006067429 */ /* 0x000fe20000000000 */
[----:B------:R-:W-:-:S05]  /*04d0*/  VIADD R5, R5, 0x4 ;  /* 0x0000000405057836 */ /* 0x000fca0000000000 */
[----:B------:R-:W-:Y:S02]  /*04e0*/  ISETP.NE.AND P0, PT, R5, RZ, PT ;  /* 0x000000ff0500720c */ /* 0x000fe40003f05270 */
[----:B------:R-:W-:-:S08]  /*04f0*/  DADD R6, R6, 1 ;  /* 0x3ff0000006067429 */ /* 0x000fd00000000000 */
[----:B------:R-:W-:-:S08]  /*0500*/  DADD R6, R6, 1 ;  /* 0x3ff0000006067429 */ /* 0x000fd00000000000 */
[----:B------:R-:W-:Y:S01]  /*0510*/  DADD R6, R6, 1 ;  /* 0x3ff0000006067429 */ /* 0x000fe20000000000 */
[----:B------:R-:W-:Y:S10]  /*0520*/  @P0 BRA `(.L_x_3) ;  /* 0xfffffffc00e40947 */ /* 0x000ff4000383ffff */
.L_x_7:
[----:B------:R-:W-:-:S11]  /*0530*/  DADD R8, R6, 1 ;  /* 0x3ff0000006087429 */ /* 0x000fd60000000000 */
.L_x_2:
[----:B------:R-:W-:-:S05]  /*0540*/  VIMNMX.U32 R5, PT, PT, R2, 0x2, PT ;  /* 0x0000000202057848 */ /* 0x000fca0003fe0000 */
[----:B------:R-:W-:-:S04]  /*0550*/  IMAD.SHL.U32 R5, R5, 0x4, RZ ;  /* 0x0000000405057824 */ /* 0x000fc800078e00ff */
[----:B------:R-:W0:Y:S02]  /*0560*/  LDC R12, c[0x2][R5] ;  /* 0x00800000050c7b82 */ /* 0x000e240000000800 */
[----:B0-----:R-:W-:-:S04]  /*0570*/  SHF.R.S32.HI R13, RZ, 0x1f, R12 ;  /* 0x0000001fff0d7819 */ /* 0x001fc8000001140c */
.L_x_11:
[----:B------:R-:W-:Y:S05]  /*0580*/  BRX R12 -0x590                                     (*"BRANCH_TARGETS .L_x_8,.L_x_13,.L_x_14"*) ;  /* 0xfffffff80c9c7949 */ /* 0x000fea000383ffff */
.L_x_14:
[----:B------:R-:W-:Y:S01]  /*0590*/  DADD R8, R8, 1 ;  /* 0x3ff0000008087429 */ /* 0x000fe20000000000 */
[----:B------:R-:W-:-:S07]  /*05a0*/  ISETP.NE.AND P0, PT, R2, 0x2, PT ;  /* 0x000000020200780c */ /* 0x000fce0003f05270 */
[----:B------:R-:W-:-:S10]  /*05b0*/  DADD R6, R8, 1 ;  /* 0x3ff0000008067429 */ /* 0x000fd40000000000 */
[----:B------:R-:W-:Y:S02]  /*05c0*/  FSEL R6, R8, R6, !P0 ;  /* 0x0000000608067208 */ /* 0x000fe40004000000 */
[----:B------:R-:W-:Y:S01]  /*05d0*/  FSEL R7, R9, R7, !P0 ;  /* 0x0000000709077208 */ /* 0x000fe20004000000 */
[----:B------:R-:W-:Y:S06]  /*05e0*/  BRA `(.L_x_8) ;  /* 0x0000000000087947 */ /* 0x000fec0003800000 */
.L_x_13:
[----:B------:R-:W-:Y:S02]  /*05f0*/  IMAD.MOV.U32 R6, RZ, RZ, R8 ;  /* 0x000000ffff067224 */ /* 0x000fe400078e0008 */
[----:B------:R-:W-:-:S07]  /*0600*/  IMAD.MOV.U32 R7, RZ, RZ, R9 ;  /* 0x000000ffff077224 */ /* 0x000fce00078e0009 */
.L_x_8:
[----:B------:R-:W0:Y:S02]  /*0610*/  LDC.64 R8, c[0x0][0x3e0] ;  /* 0x0000f800ff087b82 */ /* 0x000e240000000a00 */
[----:B0-----:R-:W-:-:S04]  /*0620*/  IMAD.WIDE R8, R3, 0x8, R8 ;  /* 0x0000000803087825 */ /* 0x001fc800078e0208 */
[----:B------:R-:W-:Y:S01]  /*0630*/  IMAD.IADD R3, R0, 0x1, R3 ;  /* 0x0000000100037824 */ /* 0x000fe200078e0203 */
[----:B------:R0:W-:Y:S04]  /*0640*/  STG.E.64 desc[UR6][R8.64], R6 ;  /* 0x0000000608007986 */ /* 0x0001e8000c101b06 */
[----:B------:R-:W-:-:S13]  /*0650*/  ISETP.GE.AND P0, PT, R3, UR4, PT ;  /* 0x0000000403007c0c */ /* 0x000fda000bf06270 */
[----:B0-----:R-:W-:Y:S05]  /*0660*/  @!P0 BRA `(.L_x_9) ;  /* 0xfffffff800d08947 */ /* 0x001fea000383ffff */
[----:B------:R-:W-:Y:S05]  /*0670*/  EXIT ;  /* 0x000000000000794d */ /* 0x000fea0003800000 */
.L_x_10:
[----:B------:R-:W-:-:S00]  /*0680*/  BRA `(.L_x_10) ;  /* 0xfffffffc00fc7947 */ /* 0x000fc0000383ffff */
[----:B------:R-:W-:-:S00]  /*0690*/  NOP ;  /* 0x0000000000007918 */ /* 0x000fc00000000000 */
        /* <DEDUP_REMOVED lines=14> */
.L_x_15:


//--------------------- .nv.shared.reserved.0     --------------------------
	.section	.nv.shared.reserved.0,"aw",@nobits
	.weak		__nv_reservedSMEM_offset_0_alias
	.size		__nv_reservedSMEM_offset_0_alias, 0, 64
	.other		__nv_reservedSMEM_offset_0_alias,@"STO_CUDA_RESERVED_SHARED STV_DEFAULT"
__nv_reservedSMEM_offset_0_alias:
	.zero		0
	.zero		64


//--------------------- .nv.constant0._Z22steadyStatePennesLaseriPKiPKdS2_S2_idS2_S2_S2_ddPddddiii --------------------------
	.section	.nv.constant0._Z22steadyStatePennesLaseriPKiPKdS2_S2_idS2_S2_S2_ddPddddiii,"a",@progbits
	.sectionflags	@""
	.align	4
.nv.constant0._Z22steadyStatePennesLaseriPKiPKdS2_S2_idS2_S2_S2_ddPddddiii:
	.zero		1036


//--------------------- SYMBOLS --------------------------

	.type		.nv.reservedSmem.offset0,@object
	.size		.nv.reservedSmem.offset0,0x4
